//
// Generated by NVIDIA NVVM Compiler
//
// Compiler Build ID: CL-36424714
// Cuda compilation tools, release 13.0, V13.0.88
// Based on NVVM 20.0.0
//

.version 9.0
.target sm_100
.address_size 64

	// .globl	_Z13persistKernelP7IovFifo
.extern .func  (.param .b32 func_retval0) vprintf
(
	.param .b64 vprintf_param_0,
	.param .b64 vprintf_param_1
)
;
// _ZZ13persistKernelP7IovFifoE11cached_tail has been demoted
// _ZZ13persistKernelP7IovFifoE10abort_flag has been demoted
// _ZZ13persistKernelP7IovFifoE7cur_iov has been demoted
.global .align 1 .b8 $str[37] = {80, 101, 114, 115, 105, 115, 116, 32, 107, 101, 114, 110, 101, 108, 58, 32, 98, 108, 111, 99, 107, 32, 37, 100, 44, 32, 116, 104, 114, 101, 97, 100, 32, 37, 100, 10};
.global .align 1 .b8 $str$1[35] = {69, 109, 112, 116, 121, 32, 107, 101, 114, 110, 101, 108, 58, 32, 98, 108, 111, 99, 107, 32, 37, 100, 44, 32, 116, 104, 114, 101, 97, 100, 32, 37, 100, 10};

.visible .entry _Z13persistKernelP7IovFifo(
	.param .u64 .ptr .align 1 _Z13persistKernelP7IovFifo_param_0
)
{
	.local .align 8 .b8 	__local_depot0[8];
	.reg .b64 	%SP;
	.reg .b64 	%SPL;
	.reg .pred 	%p<16>;
	.reg .b16 	%rs<2>;
	.reg .b32 	%r<15>;
	.reg .b64 	%rd<55>;
	// demoted variable
	.shared .align 8 .u64 _ZZ13persistKernelP7IovFifoE11cached_tail;
	// demoted variable
	.shared .align 8 .u64 _ZZ13persistKernelP7IovFifoE10abort_flag;
	// demoted variable
	.shared .align 8 .u64 _ZZ13persistKernelP7IovFifoE7cur_iov;
	mov.u64 	%SPL, __local_depot0;
	cvta.local.u64 	%SP, %SPL;
	ld.param.u64 	%rd21, [_Z13persistKernelP7IovFifo_param_0];
	mov.u32 	%r1, %tid.x;
	mov.u32 	%r2, %ctaid.x;
	mov.u32 	%r3, %ntid.x;
	mul.lo.s32 	%r4, %r2, %r3;
	neg.s32 	%r10, %r1;
	setp.ne.s32 	%p1, %r4, %r10;
	@%p1 bra 	$L__BB0_2;
	add.u64 	%rd22, %SP, 0;
	add.u64 	%rd23, %SPL, 0;
	st.local.v2.u32 	[%rd23], {%r2, %r1};
	mov.u64 	%rd24, $str;
	cvta.global.u64 	%rd25, %rd24;
	{ // callseq 0, 0
	.param .b64 param0;
	st.param.b64 	[param0], %rd25;
	.param .b64 param1;
	st.param.b64 	[param1], %rd22;
	.param .b32 retval0;
	call.uni (retval0), 
	vprintf, 
	(
	param0, 
	param1
	);
	ld.param.b32 	%r11, [retval0];
	} // callseq 0
$L__BB0_2:
	setp.ne.s32 	%p2, %r1, 0;
	@%p2 bra 	$L__BB0_4;
	mov.b64 	%rd26, -1;
	st.shared.u64 	[_ZZ13persistKernelP7IovFifoE11cached_tail], %rd26;
$L__BB0_4:
	bar.sync 	0;
	add.s64 	%rd1, %rd21, 8;
	add.s64 	%rd2, %rd21, 16;
	mov.u32 	%r13, %nctaid.x;
	mul.lo.s32 	%r5, %r13, %r3;
	add.s32 	%r6, %r4, %r1;
$L__BB0_5:
	setp.ne.s32 	%p3, %r1, 0;
	@%p3 bra 	$L__BB0_9;
$L__BB0_6:
	// begin inline asm
	ld.volatile.global.u64 %rd28, [%rd2];
	// end inline asm
	st.shared.u64 	[_ZZ13persistKernelP7IovFifoE10abort_flag], %rd28;
	setp.ne.s64 	%p4, %rd28, 0;
	@%p4 bra 	$L__BB0_8;
	// begin inline asm
	ld.volatile.global.u64 %rd52, [%rd1];
	// end inline asm
	ld.shared.u64 	%rd32, [_ZZ13persistKernelP7IovFifoE11cached_tail];
	add.s64 	%rd33, %rd32, 1;
	setp.ne.s64 	%p5, %rd52, %rd33;
	@%p5 bra 	$L__BB0_6;
$L__BB0_8:
	st.shared.u64 	[_ZZ13persistKernelP7IovFifoE11cached_tail], %rd52;
	and.b64  	%rd34, %rd52, 1023;
	mad.lo.s64 	%rd35, %rd34, 2576, %rd21;
	add.s64 	%rd36, %rd35, 24;
	st.shared.u64 	[_ZZ13persistKernelP7IovFifoE7cur_iov], %rd36;
$L__BB0_9:
	bar.sync 	0;
	ld.shared.u64 	%rd37, [_ZZ13persistKernelP7IovFifoE10abort_flag];
	setp.ne.s64 	%p6, %rd37, 0;
	@%p6 bra 	$L__BB0_19;
	ld.shared.u64 	%rd8, [_ZZ13persistKernelP7IovFifoE7cur_iov];
	ld.u32 	%r14, [%rd8+2560];
	div.s32 	%r7, %r5, %r14;
	div.s32 	%r8, %r6, %r7;
	setp.ge.s32 	%p7, %r8, %r14;
	@%p7 bra 	$L__BB0_17;
	rem.s32 	%r9, %r6, %r7;
	mul.wide.s32 	%rd38, %r8, 4;
	add.s64 	%rd9, %rd8, %rd38;
	ld.s32 	%rd10, [%rd9+2048];
	setp.eq.s64 	%p8, %rd10, 0;
	@%p8 bra 	$L__BB0_17;
	add.s64 	%rd40, %rd9, %rd38;
	ld.u64 	%rd11, [%rd40];
	ld.u64 	%rd12, [%rd40+1024];
	shr.u64 	%rd13, %rd10, 3;
	cvt.s64.s32 	%rd53, %r9;
	setp.le.u64 	%p9, %rd13, %rd53;
	@%p9 bra 	$L__BB0_15;
	cvt.s64.s32 	%rd15, %r7;
$L__BB0_14:
	shl.b64 	%rd41, %rd53, 3;
	add.s64 	%rd42, %rd11, %rd41;
	ld.u64 	%rd43, [%rd42];
	add.s64 	%rd44, %rd12, %rd41;
	st.u64 	[%rd44], %rd43;
	add.s64 	%rd53, %rd53, %rd15;
	setp.lt.u64 	%p10, %rd53, %rd13;
	@%p10 bra 	$L__BB0_14;
$L__BB0_15:
	and.b64  	%rd54, %rd10, -8;
	setp.ne.s32 	%p11, %r9, 0;
	setp.eq.s64 	%p12, %rd54, %rd10;
	or.pred  	%p13, %p11, %p12;
	@%p13 bra 	$L__BB0_17;
$L__BB0_16:
	add.s64 	%rd45, %rd11, %rd54;
	ld.u8 	%rs1, [%rd45];
	add.s64 	%rd46, %rd12, %rd54;
	st.u8 	[%rd46], %rs1;
	add.s64 	%rd54, %rd54, 1;
	setp.lt.u64 	%p14, %rd54, %rd10;
	@%p14 bra 	$L__BB0_16;
$L__BB0_17:
	setp.ne.s32 	%p15, %r1, 0;
	bar.sync 	0;
	@%p15 bra 	$L__BB0_5;
	// begin inline asm
	fence.acq_rel.sys;
	// end inline asm
	ld.shared.u64 	%rd48, [_ZZ13persistKernelP7IovFifoE11cached_tail];
	// begin inline asm
	st.relaxed.sys.global.u64 [%rd21], %rd48;
	// end inline asm
	bra.uni 	$L__BB0_5;
$L__BB0_19:
	ret;

}
	// .globl	_Z11emptykernelv
.visible .entry _Z11emptykernelv()
{
	.local .align 8 .b8 	__local_depot1[8];
	.reg .b64 	%SP;
	.reg .b64 	%SPL;
	.reg .pred 	%p<2>;
	.reg .b32 	%r<6>;
	.reg .b64 	%rd<5>;

	mov.u64 	%SPL, __local_depot1;
	cvta.local.u64 	%SP, %SPL;
	mov.u32 	%r1, %tid.x;
	setp.ne.s32 	%p1, %r1, 0;
	@%p1 bra 	$L__BB1_2;
	add.u64 	%rd1, %SP, 0;
	add.u64 	%rd2, %SPL, 0;
	mov.u32 	%r2, %ctaid.x;
	mov.b32 	%r3, 0;
	st.local.v2.u32 	[%rd2], {%r2, %r3};
	mov.u64 	%rd3, $str$1;
	cvta.global.u64 	%rd4, %rd3;
	{ // callseq 1, 0
	.param .b64 param0;
	st.param.b64 	[param0], %rd4;
	.param .b64 param1;
	st.param.b64 	[param1], %rd1;
	.param .b32 retval0;
	call.uni (retval0), 
	vprintf, 
	(
	param0, 
	param1
	);
	ld.param.b32 	%r4, [retval0];
	} // callseq 1
$L__BB1_2:
	ret;

}


// ===== COMPILED SASS (sm_100) =====

	.target	sm_100

	.elftype	@"ET_EXEC"


//--------------------- .note.nv.tkinfo           --------------------------
	.section	.note.nv.tkinfo,"",@"SHT_NOTE"
	.sectionflags	@"SHF_NOTE_NV_TKINFO"
	.tkinfo
        /*0018*/ 	.word	0x00000002
        /*0030*/ 	.string	""
        /*0030*/ 	.string	"ptxas"
        /*0030*/ 	.string	"Cuda compilation tools, release 13.0, V13.0.88"
        /*0030*/ 	.string	"Build cuda_13.0.r13.0/compiler.36424714_0"
        /*0030*/ 	.string	"-arch sm_100 -m 64 "



//--------------------- .note.nv.cuinfo           --------------------------
	.section	.note.nv.cuinfo,"",@"SHT_NOTE"
	.sectionflags	@"SHF_NOTE_NV_CUINFO"
        /*0018*/ 	.short	0x0002
        /*001a*/ 	.short	0x0064
        /*001c*/ 	.short	0x0082
	.zero		2


//--------------------- .nv.info                  --------------------------
	.section	.nv.info,"",@"SHT_CUDA_INFO"
	.align	4


	//----- nvinfo : EIATTR_REGCOUNT
	.align		4
        /*0000*/ 	.byte	0x04, 0x2f
        /*0002*/ 	.short	(.L_3 - .L_2)
	.align		4
.L_2:
        /*0004*/ 	.word	index@(_Z13persistKernelP7IovFifo)
        /*0008*/ 	.word	0x0000001c


	//----- nvinfo : EIATTR_FRAME_SIZE
	.align		4
.L_3:
        /*000c*/ 	.byte	0x04, 0x11
        /*000e*/ 	.short	(.L_5 - .L_4)
	.align		4
.L_4:
        /*0010*/ 	.word	index@(_Z13persistKernelP7IovFifo)
        /*0014*/ 	.word	0x00000008


	//----- nvinfo : EIATTR_REGCOUNT
	.align		4
.L_5:
        /*0018*/ 	.byte	0x04, 0x2f
        /*001a*/ 	.short	(.L_7 - .L_6)
	.align		4
.L_6:
        /*001c*/ 	.word	index@(_Z11emptykernelv)
        /*0020*/ 	.word	0x00000018


	//----- nvinfo : EIATTR_FRAME_SIZE
	.align		4
.L_7:
        /*0024*/ 	.byte	0x04, 0x11
        /*0026*/ 	.short	(.L_9 - .L_8)
	.align		4
.L_8:
        /*0028*/ 	.word	index@(_Z11emptykernelv)
        /*002c*/ 	.word	0x00000008


	//----- nvinfo : EIATTR_MIN_STACK_SIZE
	.align		4
.L_9:
        /*0030*/ 	.byte	0x04, 0x12
        /*0032*/ 	.short	(.L_11 - .L_10)
	.align		4
.L_10:
        /*0034*/ 	.word	index@(_Z11emptykernelv)
        /*0038*/ 	.word	0x00000008


	//----- nvinfo : EIATTR_MIN_STACK_SIZE
	.align		4
.L_11:
        /*003c*/ 	.byte	0x04, 0x12
        /*003e*/ 	.short	(.L_13 - .L_12)
	.align		4
.L_12:
        /*0040*/ 	.word	index@(_Z13persistKernelP7IovFifo)
        /*0044*/ 	.word	0x00000008
.L_13:


//--------------------- .nv.compat                --------------------------
	.section	.nv.compat,"",@"SHT_CUDA_COMPAT_INFO"
	.align	4
        /*0000*/ 	.byte	0x02, 0x09, 0x00, 0x00, 0x02, 0x02, 0x01, 0x00, 0x02, 0x05, 0x05, 0x00, 0x03, 0x07, 0x01, 0x01
        /*0010*/ 	.byte	0x02, 0x03, 0x00, 0x00, 0x02, 0x06, 0x01, 0x00, 0x04, 0x0b, 0x08, 0x00, 0x09, 0x00, 0x00, 0x00
        /*0020*/ 	.byte	0x00, 0x00, 0x00, 0x00


//--------------------- .nv.info._Z11emptykernelv --------------------------
	.section	.nv.info._Z11emptykernelv,"",@"SHT_CUDA_INFO"
	.sectionflags	@""
	.align	4


	//----- nvinfo : EIATTR_CUDA_API_VERSION
	.align		4
        /*0000*/ 	.byte	0x04, 0x37
        /*0002*/ 	.short	(.L_15 - .L_14)
.L_14:
        /*0004*/ 	.word	0x00000082


	//----- nvinfo : EIATTR_SPARSE_MMA_MASK
	.align		4
.L_15:
        /*0008*/ 	.byte	0x03, 0x50
        /*000a*/ 	.short	0x0000


	//----- nvinfo : EIATTR_MAXREG_COUNT
	.align		4
        /*000c*/ 	.byte	0x03, 0x1b
        /*000e*/ 	.short	0x00ff


	//----- nvinfo : EIATTR_EXTERNS
	.align		4
        /*0010*/ 	.byte	0x04, 0x0f
        /*0012*/ 	.short	(.L_17 - .L_16)


	//   ....[0]....
	.align		4
.L_16:
        /*0014*/ 	.word	index@(vprintf)


	//----- nvinfo : EIATTR_MERCURY_ISA_VERSION
	.align		4
.L_17:
        /*0018*/ 	.byte	0x03, 0x5f
        /*001a*/ 	.short	0x0101


	//----- nvinfo : EIATTR_VRC_CTA_INIT_COUNT
	.align		4
        /*001c*/ 	.byte	0x02, 0x4a
	.zero		1
	.zero		1


	//----- nvinfo : EIATTR_SYSCALL_OFFSETS
	.align		4
        /*0020*/ 	.byte	0x04, 0x46
        /*0022*/ 	.short	(.L_19 - .L_18)


	//   ....[0]....
.L_18:
        /*0024*/ 	.word	0x00000120


	//----- nvinfo : EIATTR_EXIT_INSTR_OFFSETS
	.align		4
.L_19:
        /*0028*/ 	.byte	0x04, 0x1c
        /*002a*/ 	.short	(.L_21 - .L_20)


	//   ....[0]....
.L_20:
        /*002c*/ 	.word	0x00000080


	//   ....[1]....
        /*0030*/ 	.word	0x00000130


	//----- nvinfo : EIATTR_CRS_STACK_SIZE
	.align		4
.L_21:
        /*0034*/ 	.byte	0x04, 0x1e
        /*0036*/ 	.short	(.L_23 - .L_22)
.L_22:
        /*0038*/ 	.word	0x00000000


	//----- nvinfo : EIATTR_SW_WAR
	.align		4
.L_23:
        /*003c*/ 	.byte	0x04, 0x36
        /*003e*/ 	.short	(.L_25 - .L_24)
.L_24:
        /*0040*/ 	.word	0x00000008
.L_25:


//--------------------- .nv.info._Z13persistKernelP7IovFifo --------------------------
	.section	.nv.info._Z13persistKernelP7IovFifo,"",@"SHT_CUDA_INFO"
	.sectionflags	@""
	.align	4


	//----- nvinfo : EIATTR_CUDA_API_VERSION
	.align		4
        /*0000*/ 	.byte	0x04, 0x37
        /*0002*/ 	.short	(.L_27 - .L_26)
.L_26:
        /*0004*/ 	.word	0x00000082


	//----- nvinfo : EIATTR_KPARAM_INFO
	.align		4
.L_27:
        /*0008*/ 	.byte	0x04, 0x17
        /*000a*/ 	.short	(.L_29 - .L_28)
.L_28:
        /*000c*/ 	.word	0x00000000
        /*0010*/ 	.short	0x0000
        /*0012*/ 	.short	0x0000
        /*0014*/ 	.byte	0x00, 0xf5, 0x21, 0x00


	//----- nvinfo : EIATTR_SPARSE_MMA_MASK
	.align		4
.L_29:
        /*0018*/ 	.byte	0x03, 0x50
        /*001a*/ 	.short	0x0000


	//----- nvinfo : EIATTR_MAXREG_COUNT
	.align		4
        /*001c*/ 	.byte	0x03, 0x1b
        /*001e*/ 	.short	0x00ff


	//----- nvinfo : EIATTR_NUM_BARRIERS
	.align		4
        /*0020*/ 	.byte	0x02, 0x4c
        /*0022*/ 	.byte	0x01
	.zero		1


	//----- nvinfo : EIATTR_EXTERNS
	.align		4
        /*0024*/ 	.byte	0x04, 0x0f
        /*0026*/ 	.short	(.L_31 - .L_30)


	//   ....[0]....
	.align		4
.L_30:
        /*0028*/ 	.word	index@(vprintf)


	//----- nvinfo : EIATTR_MERCURY_ISA_VERSION
	.align		4
.L_31:
        /*002c*/ 	.byte	0x03, 0x5f
        /*002e*/ 	.short	0x0101


	//----- nvinfo : EIATTR_VRC_CTA_INIT_COUNT
	.align		4
        /*0030*/ 	.byte	0x02, 0x4a
	.zero		1
	.zero		1


	//----- nvinfo : EIATTR_SYSCALL_OFFSETS
	.align		4
        /*0034*/ 	.byte	0x04, 0x46
        /*0036*/ 	.short	(.L_33 - .L_32)


	//   ....[0]....
.L_32:
        /*0038*/ 	.word	0x00000160


	//----- nvinfo : EIATTR_EXIT_INSTR_OFFSETS
	.align		4
.L_33:
        /*003c*/ 	.byte	0x04, 0x1c
        /*003e*/ 	.short	(.L_35 - .L_34)


	//   ....[0]....
.L_34:
        /*0040*/ 	.word	0x000004e0


	//----- nvinfo : EIATTR_CRS_STACK_SIZE
	.align		4
.L_35:
        /*0044*/ 	.byte	0x04, 0x1e
        /*0046*/ 	.short	(.L_37 - .L_36)
.L_36:
        /*0048*/ 	.word	0x00000000


	//----- nvinfo : EIATTR_CBANK_PARAM_SIZE
	.align		4
.L_37:
        /*004c*/ 	.byte	0x03, 0x19
        /*004e*/ 	.short	0x0008


	//----- nvinfo : EIATTR_PARAM_CBANK
	.align		4
        /*0050*/ 	.byte	0x04, 0x0a
        /*0052*/ 	.short	(.L_39 - .L_38)
	.align		4
.L_38:
        /*0054*/ 	.word	index@(.nv.constant0._Z13persistKernelP7IovFifo)
        /*0058*/ 	.short	0x0380
        /*005a*/ 	.short	0x0008


	//----- nvinfo : EIATTR_SW_WAR
	.align		4
.L_39:
        /*005c*/ 	.byte	0x04, 0x36
        /*005e*/ 	.short	(.L_41 - .L_40)
.L_40:
        /*0060*/ 	.word	0x00000008
.L_41:


//--------------------- .nv.callgraph             --------------------------
	.section	.nv.callgraph,"",@"SHT_CUDA_CALLGRAPH"
	.align	4
	.sectionentsize	8
	.align		4
        /*0000*/ 	.word	0x00000000
	.align		4
        /*0004*/ 	.word	0xffffffff
	.align		4
        /*0008*/ 	.word	index@(_Z11emptykernelv)
	.align		4
        /*000c*/ 	.word	index@(vprintf)
	.align		4
        /*0010*/ 	.word	index@(_Z13persistKernelP7IovFifo)
	.align		4
        /*0014*/ 	.word	index@(vprintf)
	.align		4
        /*0018*/ 	.word	0x00000000
	.align		4
        /*001c*/ 	.word	0xfffffffe
	.align		4
        /*0020*/ 	.word	0x00000000
	.align		4
        /*0024*/ 	.word	0xfffffffd
	.align		4
        /*0028*/ 	.word	0x00000000
	.align		4
        /*002c*/ 	.word	0xfffffffc


//--------------------- .nv.constant4             --------------------------
	.section	.nv.constant4,"a",@progbits
	.align	8
	.align		8
.nv.constant4:
        /*0000*/ 	.dword	vprintf
	.align		8
        /*0008*/ 	.dword	$str
	.align		8
        /*0010*/ 	.dword	$str$1


//--------------------- .text._Z11emptykernelv    --------------------------
	.section	.text._Z11emptykernelv,"ax",@progbits
	.align	128
        .global         _Z11emptykernelv
        .type           _Z11emptykernelv,@function
        .size           _Z11emptykernelv,(.L_x_17 - _Z11emptykernelv)
        .other          _Z11emptykernelv,@"STO_CUDA_ENTRY STV_DEFAULT"
_Z11emptykernelv:
.text._Z11emptykernelv:
[----:B------:R-:W0:Y:S01]  /*0000*/  LDC R1, c[0x0][0x37c] ;  /* 0x0000df00ff017b82 */ /* 0x000e220000000800 */
[----:B------:R-:W1:Y:S01]  /*0010*/  S2R R0, SR_TID.X ;  /* 0x0000000000007919 */ /* 0x000e620000002100 */
[----:B------:R-:W2:Y:S01]  /*0020*/  LDCU UR4, c[0x0][0x2f8] ;  /* 0x00005f00ff0477ac */ /* 0x000ea20008000800 */
[----:B0-----:R-:W-:Y:S01]  /*0030*/  VIADD R1, R1, 0xfffffff8 ;  /* 0xfffffff801017836 */ /* 0x001fe20000000000 */
[----:B------:R-:W0:Y:S04]  /*0040*/  LDCU UR5, c[0x0][0x2fc] ;  /* 0x00005f80ff0577ac */ /* 0x000e280008000800 */
[----:B--2---:R-:W-:-:S05]  /*0050*/  IADD3 R6, P1, PT, R1, UR4, RZ ;  /* 0x0000000401067c10 */ /* 0x004fca000ff3e0ff */
[----:B0-----:R-:W-:Y:S01]  /*0060*/  IMAD.X R7, RZ, RZ, UR5, P1 ;  /* 0x00000005ff077e24 */ /* 0x001fe200088e06ff */
[----:B-1----:R-:W-:-:S13]  /*0070*/  ISETP.NE.AND P0, PT, R0, RZ, PT ;  /* 0x000000ff0000720c */ /* 0x002fda0003f05270 */
[----:B------:R-:W-:Y:S05]  /*0080*/  @P0 EXIT ;  /* 0x000000000000094d */ /* 0x000fea0003800000 */
[----:B------:R-:W0:Y:S01]  /*0090*/  S2R R8, SR_CTAID.X ;  /* 0x0000000000087919 */ /* 0x000e220000002500 */
[----:B------:R-:W-:Y:S01]  /*00a0*/  HFMA2 R9, -RZ, RZ, 0, 0 ;  /* 0x00000000ff097431 */ /* 0x000fe200000001ff */
[----:B------:R-:W-:Y:S01]  /*00b0*/  MOV R0, 0x0 ;  /* 0x0000000000007802 */ /* 0x000fe20000000f00 */
[----:B------:R-:W1:Y:S03]  /*00c0*/  LDCU.64 UR4, c[0x4][0x10] ;  /* 0x01000200ff0477ac */ /* 0x000e660008000a00 */
[----:B------:R2:W3:Y:S01]  /*00d0*/  LDC.64 R2, c[0x4][R0] ;  /* 0x0100000000027b82 */ /* 0x0004e20000000a00 */
[----:B-1----:R-:W-:Y:S01]  /*00e0*/  IMAD.U32 R4, RZ, RZ, UR4 ;  /* 0x00000004ff047e24 */ /* 0x002fe2000f8e00ff */
[----:B------:R-:W-:Y:S01]  /*00f0*/  MOV R5, UR5 ;  /* 0x0000000500057c02 */ /* 0x000fe20008000f00 */
[----:B0-----:R2:W-:Y:S06]  /*0100*/  STL.64 [R1], R8 ;  /* 0x0000000801007387 */ /* 0x0015ec0000100a00 */
[----:B------:R-:W-:-:S07]  /*0110*/  LEPC R20, `(.L_x_0) ;  /* 0x000000001014794e */ /* 0x000fce0000000000 */
[----:B--23--:R-:W-:Y:S05]  /*0120*/  CALL.ABS.NOINC R2 ;  /* 0x0000000002007343 */ /* 0x00cfea0003c00000 */
.L_x_0:
[----:B------:R-:W-:Y:S05]  /*0130*/  EXIT ;  /* 0x000000000000794d */ /* 0x000fea0003800000 */
.L_x_1:
[----:B------:R-:W-:-:S00]  /*0140*/  BRA `(.L_x_1) ;  /* 0xfffffffc00fc7947 */ /* 0x000fc0000383ffff */
[----:B------:R-:W-:-:S00]  /*0150*/  NOP ;  /* 0x0000000000007918 */ /* 0x000fc00000000000 */
        /* <DEDUP_REMOVED lines=10> */
.L_x_17:


//--------------------- .text._Z13persistKernelP7IovFifo --------------------------
	.section	.text._Z13persistKernelP7IovFifo,"ax",@progbits
	.align	128
        .global         _Z13persistKernelP7IovFifo
        .type           _Z13persistKernelP7IovFifo,@function
        .size           _Z13persistKernelP7IovFifo,(.L_x_18 - _Z13persistKernelP7IovFifo)
        .other          _Z13persistKernelP7IovFifo,@"STO_CUDA_ENTRY STV_DEFAULT"
_Z13persistKernelP7IovFifo:
.text._Z13persistKernelP7IovFifo:
[----:B------:R-:W0:Y:S01]  /*0000*/  LDC R1, c[0x0][0x37c] ;  /* 0x0000df00ff017b82 */ /* 0x000e220000000800 */
[----:B------:R-:W1:Y:S01]  /*0010*/  S2R R16, SR_CTAID.X ;  /* 0x0000000000107919 */ /* 0x000e620000002500 */
[----:B------:R-:W2:Y:S01]  /*0020*/  LDCU UR5, c[0x0][0x2fc] ;  /* 0x00005f80ff0577ac */ /* 0x000ea20008000800 */
[----:B0-----:R-:W-:Y:S01]  /*0030*/  VIADD R1, R1, 0xfffffff8 ;  /* 0xfffffff801017836 */ /* 0x001fe20000000000 */
[----:B------:R-:W-:Y:S01]  /*0040*/  BSSY.RECONVERGENT B6, `(.L_x_2) ;  /* 0x0000013000067945 */ /* 0x000fe20003800200 */
[----:B------:R-:W0:Y:S01]  /*0050*/  S2R R17, SR_TID.X ;  /* 0x0000000000117919 */ /* 0x000e220000002100 */
[----:B------:R-:W1:Y:S01]  /*0060*/  LDCU UR38, c[0x0][0x360] ;  /* 0x00006c00ff2677ac */ /* 0x000e620008000800 */
[----:B------:R-:W3:Y:S01]  /*0070*/  LDCU UR4, c[0x0][0x2f8] ;  /* 0x00005f00ff0477ac */ /* 0x000ee20008000800 */
[----:B------:R-:W4:Y:S01]  /*0080*/  LDCU.64 UR36, c[0x0][0x358] ;  /* 0x00006b00ff2477ac */ /* 0x000f220008000a00 */
[----:B---3--:R-:W-:Y:S01]  /*0090*/  IADD3 R6, P1, PT, R1, UR4, RZ ;  /* 0x0000000401067c10 */ /* 0x008fe2000ff3e0ff */
[----:B-1----:R-:W-:-:S04]  /*00a0*/  IMAD R18, R16, UR38, RZ ;  /* 0x0000002610127c24 */ /* 0x002fc8000f8e02ff */
[----:B--2---:R-:W-:Y:S02]  /*00b0*/  IMAD.X R7, RZ, RZ, UR5, P1 ;  /* 0x00000005ff077e24 */ /* 0x004fe400088e06ff */
[----:B0-----:R-:W-:-:S05]  /*00c0*/  IMAD.MOV R3, RZ, RZ, -R17 ;  /* 0x000000ffff037224 */ /* 0x001fca00078e0a11 */
[----:B------:R-:W-:-:S13]  /*00d0*/  ISETP.NE.AND P0, PT, R18, R3, PT ;  /* 0x000000031200720c */ /* 0x000fda0003f05270 */
[----:B----4-:R-:W-:Y:S05]  /*00e0*/  @P0 BRA `(.L_x_3) ;  /* 0x0000000000200947 */ /* 0x010fea0003800000 */
[----:B------:R-:W-:Y:S01]  /*00f0*/  MOV R0, 0x0 ;  /* 0x0000000000007802 */ /* 0x000fe20000000f00 */
[----:B------:R0:W-:Y:S01]  /*0100*/  STL.64 [R1], R16 ;  /* 0x0000001001007387 */ /* 0x0001e20000100a00 */
[----:B------:R-:W1:Y:S02]  /*0110*/  LDCU.64 UR4, c[0x4][0x8] ;  /* 0x01000100ff0477ac */ /* 0x000e640008000a00 */
[----:B------:R0:W2:Y:S01]  /*0120*/  LDC.64 R2, c[0x4][R0] ;  /* 0x0100000000027b82 */ /* 0x0000a20000000a00 */
[----:B-1----:R-:W-:Y:S02]  /*0130*/  IMAD.U32 R4, RZ, RZ, UR4 ;  /* 0x00000004ff047e24 */ /* 0x002fe4000f8e00ff */
[----:B0-----:R-:W-:-:S07]  /*0140*/  IMAD.U32 R5, RZ, RZ, UR5 ;  /* 0x00000005ff057e24 */ /* 0x001fce000f8e00ff */
[----:B------:R-:W-:-:S07]  /*0150*/  LEPC R20, `(.L_x_3) ;  /* 0x000000001014794e */ /* 0x000fce0000000000 */
[----:B--2---:R-:W-:Y:S05]  /*0160*/  CALL.ABS.NOINC R2 ;  /* 0x0000000002007343 */ /* 0x004fea0003c00000 */
.L_x_3:
[----:B------:R-:W-:Y:S05]  /*0170*/  BSYNC.RECONVERGENT B6 ;  /* 0x0000000000067941 */ /* 0x000fea0003800200 */
.L_x_2:
[----:B------:R-:W-:Y:S01]  /*0180*/  ISETP.NE.AND P0, PT, R17, RZ, PT ;  /* 0x000000ff1100720c */ /* 0x000fe20003f05270 */
[----:B------:R-:W-:-:S12]  /*0190*/  WARPSYNC.ALL ;  /* 0x0000000000007948 */ /* 0x000fd80003800000 */
[----:B------:R-:W0:Y:S01]  /*01a0*/  @!P0 S2R R5, SR_CgaCtaId ;  /* 0x0000000000058919 */ /* 0x000e220000008800 */
[----:B------:R-:W-:Y:S01]  /*01b0*/  @!P0 MOV R0, 0x400 ;  /* 0x0000040000008802 */ /* 0x000fe20000000f00 */
[----:B------:R-:W-:Y:S02]  /*01c0*/  @!P0 IMAD.MOV.U32 R2, RZ, RZ, -0x1 ;  /* 0xffffffffff028424 */ /* 0x000fe400078e00ff */
[----:B------:R-:W-:Y:S01]  /*01d0*/  @!P0 IMAD.MOV.U32 R3, RZ, RZ, -0x1 ;  /* 0xffffffffff038424 */ /* 0x000fe200078e00ff */
[----:B0-----:R-:W-:-:S05]  /*01e0*/  @!P0 LEA R5, R5, R0, 0x18 ;  /* 0x0000000005058211 */ /* 0x001fca00078ec0ff */
[----:B------:R0:W-:Y:S01]  /*01f0*/  @!P0 STS.64 [R5], R2 ;  /* 0x0000000205008388 */ /* 0x0001e20000000a00 */
[----:B------:R-:W1:Y:S01]  /*0200*/  LDCU.64 UR4, c[0x0][0x380] ;  /* 0x00007000ff0477ac */ /* 0x000e620008000a00 */
[----:B------:R-:W2:Y:S01]  /*0210*/  LDC R14, c[0x0][0x370] ;  /* 0x0000dc00ff0e7b82 */ /* 0x000ea20000000800 */
[----:B------:R-:W-:Y:S01]  /*0220*/  IMAD.IADD R0, R18, 0x1, R17 ;  /* 0x0000000112007824 */ /* 0x000fe200078e0211 */
[----:B-1----:R-:W-:-:S04]  /*0230*/  UIADD3 UR4, UP0, UPT, UR4, 0x8, URZ ;  /* 0x0000000804047890 */ /* 0x002fc8000ff1e0ff */
[----:B------:R-:W-:Y:S02]  /*0240*/  UIADD3.X UR5, UPT, UPT, URZ, UR5, URZ, UP0, !UPT ;  /* 0x00000005ff057290 */ /* 0x000fe400087fe4ff */
[----:B0-----:R-:W-:Y:S02]  /*0250*/  IMAD.U32 R2, RZ, RZ, UR4 ;  /* 0x00000004ff027e24 */ /* 0x001fe4000f8e00ff */
[----:B--2---:R-:W-:Y:S02]  /*0260*/  IMAD R14, R14, UR38, RZ ;  /* 0x000000260e0e7c24 */ /* 0x004fe4000f8e02ff */
[----:B------:R-:W-:Y:S01]  /*0270*/  IMAD.U32 R3, RZ, RZ, UR5 ;  /* 0x00000005ff037e24 */ /* 0x000fe2000f8e00ff */
[----:B------:R-:W-:Y:S06]  /*0280*/  BAR.SYNC.DEFER_BLOCKING 0x0 ;  /* 0x0000000000007b1d */ /* 0x000fec0000010000 */
.L_x_15:
[----:B------:R-:W-:-:S13]  /*0290*/  ISETP.NE.AND P0, PT, R17, RZ, PT ;  /* 0x000000ff1100720c */ /* 0x000fda0003f05270 */
[----:B012--5:R-:W-:Y:S05]  /*02a0*/  @P0 BRA `(.L_x_4) ;  /* 0x00000000006c0947 */ /* 0x027fea0003800000 */
[----:B------:R-:W0:Y:S01]  /*02b0*/  S2R R7, SR_CgaCtaId ;  /* 0x0000000000077919 */ /* 0x000e220000008800 */
[----:B------:R-:W-:-:S04]  /*02c0*/  MOV R6, 0x400 ;  /* 0x0000040000067802 */ /* 0x000fc80000000f00 */
[----:B0-----:R-:W-:-:S07]  /*02d0*/  LEA R11, R7, R6, 0x18 ;  /* 0x00000006070b7211 */ /* 0x001fce00078ec0ff */
.L_x_6:
[----:B------:R-:W2:Y:S01]  /*02e0*/  LDG.E.64.STRONG.SYS R6, desc[UR36][R2.64+0x8] ;  /* 0x0000082402067981 */ /* 0x000ea2000c1f5b00 */
[----:B------:R-:W-:Y:S05]  /*02f0*/  YIELD ;  /* 0x0000000000007946 */ /* 0x000fea0003800000 */
[----:B--2---:R0:W-:Y:S01]  /*0300*/  STS.64 [R11+0x8], R6 ;  /* 0x000008060b007388 */ /* 0x0041e20000000a00 */
[----:B------:R-:W-:-:S04]  /*0310*/  ISETP.NE.U32.AND P0, PT, R6, RZ, PT ;  /* 0x000000ff0600720c */ /* 0x000fc80003f05070 */
[----:B------:R-:W-:-:S13]  /*0320*/  ISETP.NE.AND.EX P0, PT, R7, RZ, PT, P0 ;  /* 0x000000ff0700720c */ /* 0x000fda0003f05300 */
[----:B0-----:R-:W-:Y:S05]  /*0330*/  @P0 BRA `(.L_x_5) ;  /* 0x00000000001c0947 */ /* 0x001fea0003800000 */
[----:B------:R-:W2:Y:S04]  /*0340*/  LDG.E.64.STRONG.SYS R4, desc[UR36][R2.64] ;  /* 0x0000002402047981 */ /* 0x000ea8000c1f5b00 */
[----:B------:R-:W0:Y:S02]  /*0350*/  LDS.64 R6, [R11] ;  /* 0x000000000b067984 */ /* 0x000e240000000a00 */
[----:B0-----:R-:W-:-:S05]  /*0360*/  IADD3 R9, P0, PT, R6, 0x1, RZ ;  /* 0x0000000106097810 */ /* 0x001fca0007f1e0ff */
[----:B------:R-:W-:Y:S01]  /*0370*/  IMAD.X R7, RZ, RZ, R7, P0 ;  /* 0x000000ffff077224 */ /* 0x000fe200000e0607 */
[----:B--2---:R-:W-:-:S04]  /*0380*/  ISETP.NE.U32.AND P0, PT, R4, R9, PT ;  /* 0x000000090400720c */ /* 0x004fc80003f05070 */
[----:B------:R-:W-:-:S13]  /*0390*/  ISETP.NE.AND.EX P0, PT, R5, R7, PT, P0 ;  /* 0x000000070500720c */ /* 0x000fda0003f05300 */
[----:B------:R-:W-:Y:S05]  /*03a0*/  @P0 BRA `(.L_x_6) ;  /* 0xfffffffc00cc0947 */ /* 0x000fea000383ffff */
.L_x_5:
[----:B------:R-:W0:Y:S01]  /*03b0*/  LDC.64 R6, c[0x0][0x380] ;  /* 0x0000e000ff067b82 */ /* 0x000e220000000a00 */
[----:B------:R-:W-:Y:S01]  /*03c0*/  LOP3.LUT R9, R4, 0x3ff, RZ, 0xc0, !PT ;  /* 0x000003ff04097812 */ /* 0x000fe200078ec0ff */
[----:B------:R-:W-:-:S06]  /*03d0*/  UMOV UR4, 0x400 ;  /* 0x0000040000047882 */ /* 0x000fcc0000000000 */
[----:B------:R-:W1:Y:S01]  /*03e0*/  S2UR UR5, SR_CgaCtaId ;  /* 0x00000000000579c3 */ /* 0x000e620000008800 */
[----:B0-----:R-:W-:-:S03]  /*03f0*/  IMAD.WIDE.U32 R6, R9, 0xa10, R6 ;  /* 0x00000a1009067825 */ /* 0x001fc600078e0006 */
[----:B------:R-:W-:Y:S01]  /*0400*/  IADD3 R6, P0, PT, R6, 0x18, RZ ;  /* 0x0000001806067810 */ /* 0x000fe20007f1e0ff */
[----:B-1----:R-:W-:-:S03]  /*0410*/  ULEA UR5, UR5, UR4, 0x18 ;  /* 0x0000000405057291 */ /* 0x002fc6000f8ec0ff */
[----:B------:R-:W-:Y:S02]  /*0420*/  UMOV UR4, URZ ;  /* 0x000000ff00047c82 */ /* 0x000fe40008000000 */
[----:B------:R-:W-:-:S04]  /*0430*/  IADD3.X R7, PT, PT, R7, UR4, RZ, P0, !PT ;  /* 0x0000000407077c10 */ /* 0x000fc800087fe4ff */
[----:B------:R0:W-:Y:S04]  /*0440*/  STS.64 [UR5], R4 ;  /* 0x00000004ff007988 */ /* 0x0001e80008000a05 */
[----:B------:R0:W-:Y:S02]  /*0450*/  STS.64 [UR5+0x10], R6 ;  /* 0x00001006ff007988 */ /* 0x0001e40008000a05 */
.L_x_4:
[----:B------:R-:W-:Y:S05]  /*0460*/  WARPSYNC.ALL ;  /* 0x0000000000007948 */ /* 0x000fea0003800000 */
[----:B------:R-:W1:Y:S08]  /*0470*/  S2UR UR5, SR_CgaCtaId ;  /* 0x00000000000579c3 */ /* 0x000e700000008800 */
[----:B------:R-:W-:Y:S06]  /*0480*/  BAR.SYNC.DEFER_BLOCKING 0x0 ;  /* 0x0000000000007b1d */ /* 0x000fec0000010000 */
[----:B------:R-:W-:-:S02]  /*0490*/  UMOV UR4, 0x400 ;  /* 0x0000040000047882 */ /* 0x000fc40000000000 */
[----:B-1----:R-:W-:-:S09]  /*04a0*/  ULEA UR4, UR5, UR4, 0x18 ;  /* 0x0000000405047291 */ /* 0x002fd2000f8ec0ff */
[----:B0-----:R-:W0:Y:S02]  /*04b0*/  LDS.64 R6, [UR4+0x8] ;  /* 0x00000804ff067984 */ /* 0x001e240008000a00 */
[----:B0-----:R-:W-:-:S04]  /*04c0*/  ISETP.NE.U32.AND P0, PT, R6, RZ, PT ;  /* 0x000000ff0600720c */ /* 0x001fc80003f05070 */
[----:B------:R-:W-:-:S13]  /*04d0*/  ISETP.NE.AND.EX P0, PT, R7, RZ, PT, P0 ;  /* 0x000000ff0700720c */ /* 0x000fda0003f05300 */
[----:B------:R-:W-:Y:S05]  /*04e0*/  @P0 EXIT ;  /* 0x000000000000094d */ /* 0x000fea0003800000 */
[----:B------:R-:W0:Y:S04]  /*04f0*/  LDS.64 R6, [UR4+0x10] ;  /* 0x00001004ff067984 */ /* 0x000e280008000a00 */
[----:B0-----:R-:W2:Y:S01]  /*0500*/  LD.E R9, desc[UR36][R6.64+0xa00] ;  /* 0x000a002406097980 */ /* 0x001ea2000c101900 */
[----:B------:R-:W-:Y:S01]  /*0510*/  IABS R16, R14 ;  /* 0x0000000e00107213 */ /* 0x000fe20000000000 */
[----:B------:R-:W-:Y:S01]  /*0520*/  BSSY.RECONVERGENT B0, `(.L_x_7) ;  /* 0x000006b000007945 */ /* 0x000fe20003800200 */
[-C--:B--2---:R-:W-:Y:S02]  /*0530*/  IABS R13, R9.reuse ;  /* 0x00000009000d7213 */ /* 0x084fe40000000000 */
[----:B------:R-:W-:Y:S02]  /*0540*/  IABS R18, R9 ;  /* 0x0000000900127213 */ /* 0x000fe40000000000 */
[----:B------:R-:W0:Y:S08]  /*0550*/  I2F.RP R8, R13 ;  /* 0x0000000d00087306 */ /* 0x000e300000209400 */
[----:B0-----:R-:W0:Y:S02]  /*0560*/  MUFU.RCP R8, R8 ;  /* 0x0000000800087308 */ /* 0x001e240000001000 */
[----:B0-----:R-:W-:-:S02]  /*0570*/  VIADD R10, R8, 0xffffffe ;  /* 0x0ffffffe080a7836 */ /* 0x001fc40000000000 */
[----:B------:R-:W-:-:S04]  /*0580*/  IMAD.MOV R8, RZ, RZ, -R18 ;  /* 0x000000ffff087224 */ /* 0x000fc800078e0a12 */
[----:B------:R0:W1:Y:S02]  /*0590*/  F2I.FTZ.U32.TRUNC.NTZ R11, R10 ;  /* 0x0000000a000b7305 */ /* 0x000064000021f000 */
[----:B0-----:R-:W-:Y:S02]  /*05a0*/  IMAD.MOV.U32 R10, RZ, RZ, RZ ;  /* 0x000000ffff0a7224 */ /* 0x001fe400078e00ff */
[----:B-1----:R-:W-:-:S04]  /*05b0*/  IMAD.MOV R12, RZ, RZ, -R11 ;  /* 0x000000ffff0c7224 */ /* 0x002fc800078e0a0b */
[----:B------:R-:W-:Y:S02]  /*05c0*/  IMAD R15, R12, R13, RZ ;  /* 0x0000000d0c0f7224 */ /* 0x000fe400078e02ff */
[----:B------:R-:W-:Y:S01]  /*05d0*/  IMAD.MOV.U32 R12, RZ, RZ, R16 ;  /* 0x000000ffff0c7224 */ /* 0x000fe200078e0010 */
[----:B------:R-:W-:Y:S01]  /*05e0*/  IABS R16, R0 ;  /* 0x0000000000107213 */ /* 0x000fe20000000000 */
[----:B------:R-:W-:-:S06]  /*05f0*/  IMAD.HI.U32 R11, R11, R15, R10 ;  /* 0x0000000f0b0b7227 */ /* 0x000fcc00078e000a */
[----:B------:R-:W-:-:S04]  /*0600*/  IMAD.HI.U32 R15, R11, R12, RZ ;  /* 0x0000000c0b0f7227 */ /* 0x000fc800078e00ff */
[----:B------:R-:W-:-:S05]  /*0610*/  IMAD R8, R15, R8, R12 ;  /* 0x000000080f087224 */ /* 0x000fca00078e020c */
[----:B------:R-:W-:-:S13]  /*0620*/  ISETP.GT.U32.AND P1, PT, R13, R8, PT ;  /* 0x000000080d00720c */ /* 0x000fda0003f24070 */
[----:B------:R-:W-:Y:S02]  /*0630*/  @!P1 IMAD.IADD R8, R8, 0x1, -R13 ;  /* 0x0000000108089824 */ /* 0x000fe400078e0a0d */
[----:B------:R-:W-:Y:S01]  /*0640*/  @!P1 VIADD R15, R15, 0x1 ;  /* 0x000000010f0f9836 */ /* 0x000fe20000000000 */
[----:B------:R-:W-:Y:S02]  /*0650*/  ISETP.NE.AND P1, PT, R9, RZ, PT ;  /* 0x000000ff0900720c */ /* 0x000fe40003f25270 */
[----:B------:R-:W-:Y:S02]  /*0660*/  ISETP.GE.U32.AND P0, PT, R8, R13, PT ;  /* 0x0000000d0800720c */ /* 0x000fe40003f06070 */
[----:B------:R-:W-:-:S04]  /*0670*/  LOP3.LUT R8, R14, R9, RZ, 0x3c, !PT ;  /* 0x000000090e087212 */ /* 0x000fc800078e3cff */
[----:B------:R-:W-:-:S07]  /*0680*/  ISETP.GE.AND P2, PT, R8, RZ, PT ;  /* 0x000000ff0800720c */ /* 0x000fce0003f46270 */
[----:B------:R-:W-:-:S06]  /*0690*/  @P0 VIADD R15, R15, 0x1 ;  /* 0x000000010f0f0836 */ /* 0x000fcc0000000000 */
[----:B------:R-:W-:Y:S01]  /*06a0*/  @!P2 IMAD.MOV R15, RZ, RZ, -R15 ;  /* 0x000000ffff0fa224 */ /* 0x000fe200078e0a0f */
[----:B------:R-:W-:-:S04]  /*06b0*/  @!P1 LOP3.LUT R15, RZ, R9, RZ, 0x33, !PT ;  /* 0x00000009ff0f9212 */ /* 0x000fc800078e33ff */
[-C--:B------:R-:W-:Y:S02]  /*06c0*/  IABS R8, R15.reuse ;  /* 0x0000000f00087213 */ /* 0x080fe40000000000 */
[----:B------:R-:W-:Y:S02]  /*06d0*/  IABS R18, R15 ;  /* 0x0000000f00127213 */ /* 0x000fe40000000000 */
[----:B------:R-:W0:Y:S08]  /*06e0*/  I2F.RP R12, R8 ;  /* 0x00000008000c7306 */ /* 0x000e300000209400 */
[----:B0-----:R-:W0:Y:S02]  /*06f0*/  MUFU.RCP R12, R12 ;  /* 0x0000000c000c7308 */ /* 0x001e240000001000 */
[----:B0-----:R-:W-:-:S06]  /*0700*/  VIADD R10, R12, 0xffffffe ;  /* 0x0ffffffe0c0a7836 */ /* 0x001fcc0000000000 */
[----:B------:R0:W1:Y:S02]  /*0710*/  F2I.FTZ.U32.TRUNC.NTZ R11, R10 ;  /* 0x0000000a000b7305 */ /* 0x000064000021f000 */
[----:B0-----:R-:W-:Y:S02]  /*0720*/  IMAD.MOV.U32 R10, RZ, RZ, RZ ;  /* 0x000000ffff0a7224 */ /* 0x001fe400078e00ff */
[----:B-1----:R-:W-:-:S04]  /*0730*/  IMAD.MOV R13, RZ, RZ, -R11 ;  /* 0x000000ffff0d7224 */ /* 0x002fc800078e0a0b */
[----:B------:R-:W-:-:S04]  /*0740*/  IMAD R13, R13, R8, RZ ;  /* 0x000000080d0d7224 */ /* 0x000fc800078e02ff */
[----:B------:R-:W-:Y:S01]  /*0750*/  IMAD.HI.U32 R11, R11, R13, R10 ;  /* 0x0000000d0b0b7227 */ /* 0x000fe200078e000a */
[----:B------:R-:W-:-:S03]  /*0760*/  LOP3.LUT R10, R0, R15, RZ, 0x3c, !PT ;  /* 0x0000000f000a7212 */ /* 0x000fc600078e3cff */
[----:B------:R-:W-:Y:S01]  /*0770*/  IMAD.MOV R13, RZ, RZ, -R18 ;  /* 0x000000ffff0d7224 */ /* 0x000fe200078e0a12 */
[----:B------:R-:W-:Y:S01]  /*0780*/  ISETP.GE.AND P2, PT, R10, RZ, PT ;  /* 0x000000ff0a00720c */ /* 0x000fe20003f46270 */
[----:B------:R-:W-:Y:S01]  /*0790*/  IMAD.HI.U32 R11, R11, R16, RZ ;  /* 0x000000100b0b7227 */ /* 0x000fe200078e00ff */
[----:B------:R-:W-:-:S03]  /*07a0*/  LOP3.LUT R10, RZ, R15, RZ, 0x33, !PT ;  /* 0x0000000fff0a7212 */ /* 0x000fc600078e33ff */
[----:B------:R-:W-:-:S05]  /*07b0*/  IMAD R13, R11, R13, R16 ;  /* 0x0000000d0b0d7224 */ /* 0x000fca00078e0210 */
[----:B------:R-:W-:-:S13]  /*07c0*/  ISETP.GT.U32.AND P1, PT, R8, R13, PT ;  /* 0x0000000d0800720c */ /* 0x000fda0003f24070 */
[----:B------:R-:W-:Y:S02]  /*07d0*/  @!P1 IMAD.IADD R13, R13, 0x1, -R8 ;  /* 0x000000010d0d9824 */ /* 0x000fe400078e0a08 */
[----:B------:R-:W-:Y:S01]  /*07e0*/  @!P1 VIADD R11, R11, 0x1 ;  /* 0x000000010b0b9836 */ /* 0x000fe20000000000 */
[----:B------:R-:W-:Y:S02]  /*07f0*/  ISETP.NE.AND P1, PT, R15, RZ, PT ;  /* 0x000000ff0f00720c */ /* 0x000fe40003f25270 */
[----:B------:R-:W-:-:S13]  /*0800*/  ISETP.GE.U32.AND P0, PT, R13, R8, PT ;  /* 0x000000080d00720c */ /* 0x000fda0003f06070 */
[----:B------:R-:W-:-:S04]  /*0810*/  @P0 VIADD R11, R11, 0x1 ;  /* 0x000000010b0b0836 */ /* 0x000fc80000000000 */
[----:B------:R-:W-:-:S05]  /*0820*/  @!P2 IMAD.MOV R11, RZ, RZ, -R11 ;  /* 0x000000ffff0ba224 */ /* 0x000fca00078e0a0b */
[----:B------:R-:W-:-:S04]  /*0830*/  SEL R11, R10, R11, !P1 ;  /* 0x0000000b0a0b7207 */ /* 0x000fc80004800000 */
[----:B------:R-:W-:-:S13]  /*0840*/  ISETP.GE.AND P0, PT, R11, R9, PT ;  /* 0x000000090b00720c */ /* 0x000fda0003f06270 */
[----:B------:R-:W-:Y:S05]  /*0850*/  @P0 BRA `(.L_x_8) ;  /* 0x0000000000dc0947 */ /* 0x000fea0003800000 */
[----:B------:R-:W-:-:S05]  /*0860*/  IMAD.WIDE R6, R11, 0x4, R6 ;  /* 0x000000040b067825 */ /* 0x000fca00078e0206 */
[----:B------:R-:W2:Y:S01]  /*0870*/  LD.E R16, desc[UR36][R6.64+0x800] ;  /* 0x0008002406107980 */ /* 0x000ea2000c101900 */
[----:B------:R-:W-:Y:S02]  /*0880*/  ISETP.GE.AND P2, PT, R0, RZ, PT ;  /* 0x000000ff0000720c */ /* 0x000fe40003f46270 */
[----:B------:R-:W-:Y:S01]  /*0890*/  ISETP.GT.U32.AND P3, PT, R8, R13, PT ;  /* 0x0000000d0800720c */ /* 0x000fe20003f64070 */
[----:B------:R-:W-:-:S05]  /*08a0*/  IMAD.IADD R8, R13, 0x1, -R8 ;  /* 0x000000010d087824 */ /* 0x000fca00078e0a08 */
[----:B------:R-:W-:-:S05]  /*08b0*/  SEL R13, R8, R13, !P3 ;  /* 0x0000000d080d7207 */ /* 0x000fca0005800000 */
[----:B------:R-:W-:-:S05]  /*08c0*/  @!P2 IMAD.MOV R13, RZ, RZ, -R13 ;  /* 0x000000ffff0da224 */ /* 0x000fca00078e0a0d */
[----:B------:R-:W-:Y:S02]  /*08d0*/  SEL R22, R10, R13, !P1 ;  /* 0x0000000d0a167207 */ /* 0x000fe40004800000 */
[----:B--2---:R-:W-:Y:S02]  /*08e0*/  ISETP.NE.U32.AND P0, PT, R16, RZ, PT ;  /* 0x000000ff1000720c */ /* 0x004fe40003f05070 */
[----:B------:R-:W-:-:S04]  /*08f0*/  SHF.R.S32.HI R19, RZ, 0x1f, R16 ;  /* 0x0000001fff137819 */ /* 0x000fc80000011410 */
[----:B------:R-:W-:-:S13]  /*0900*/  ISETP.NE.AND.EX P0, PT, R19, RZ, PT, P0 ;  /* 0x000000ff1300720c */ /* 0x000fda0003f05300 */
[----:B------:R-:W-:Y:S05]  /*0910*/  @!P0 BRA `(.L_x_8) ;  /* 0x0000000000ac8947 */ /* 0x000fea0003800000 */
[----:B------:R-:W-:-:S05]  /*0920*/  IMAD.WIDE R10, R11, 0x4, R6 ;  /* 0x000000040b0a7825 */ /* 0x000fca00078e0206 */
[----:B------:R0:W5:Y:S04]  /*0930*/  LD.E.64 R8, desc[UR36][R10.64] ;  /* 0x000000240a087980 */ /* 0x000168000c101b00 */
[----:B------:R0:W5:Y:S01]  /*0940*/  LD.E.64 R6, desc[UR36][R10.64+0x400] ;  /* 0x000400240a067980 */ /* 0x000162000c101b00 */
[--C-:B------:R-:W-:Y:S01]  /*0950*/  SHF.R.U64 R20, R16, 0x3, R19.reuse ;  /* 0x0000000310147819 */ /* 0x100fe20000001213 */
[----:B------:R-:W-:Y:S01]  /*0960*/  BSSY.RECONVERGENT B1, `(.L_x_9) ;  /* 0x0000019000017945 */ /* 0x000fe20003800200 */
[----:B------:R-:W-:Y:S02]  /*0970*/  SHF.R.U32.HI R18, RZ, 0x3, R19 ;  /* 0x00000003ff127819 */ /* 0x000fe40000011613 */
[----:B------:R-:W-:Y:S02]  /*0980*/  SHF.R.S32.HI R13, RZ, 0x1f, R22 ;  /* 0x0000001fff0d7819 */ /* 0x000fe40000011416 */
[----:B------:R-:W-:-:S02]  /*0990*/  ISETP.GT.U32.AND P1, PT, R20, R22, PT ;  /* 0x000000161400720c */ /* 0x000fc40003f24070 */
[----:B------:R-:W-:Y:S02]  /*09a0*/  LOP3.LUT R21, R16, 0xfffffff8, RZ, 0xc0, !PT ;  /* 0xfffffff810157812 */ /* 0x000fe400078ec0ff */
[----:B------:R-:W-:Y:S02]  /*09b0*/  ISETP.GT.U32.AND.EX P1, PT, R18, R13, PT, P1 ;  /* 0x0000000d1200720c */ /* 0x000fe40003f24110 */
[----:B------:R-:W-:-:S04]  /*09c0*/  ISETP.NE.U32.AND P0, PT, R21, R16, PT ;  /* 0x000000101500720c */ /* 0x000fc80003f05070 */
[----:B------:R-:W-:-:S04]  /*09d0*/  ISETP.NE.AND.EX P0, PT, R19, R19, PT, P0 ;  /* 0x000000131300720c */ /* 0x000fc80003f05300 */
[----:B------:R-:W-:-:S03]  /*09e0*/  ISETP.NE.OR P0, PT, R22, RZ, !P0 ;  /* 0x000000ff1600720c */ /* 0x000fc60004705670 */
[----:B0-----:R-:W-:Y:S10]  /*09f0*/  @!P1 BRA `(.L_x_10) ;  /* 0x00000000003c9947 */ /* 0x001ff40003800000 */
[----:B------:R-:W-:Y:S01]  /*0a00*/  IMAD.MOV.U32 R25, RZ, RZ, R13 ;  /* 0x000000ffff197224 */ /* 0x000fe200078e000d */
[----:B------:R-:W-:-:S07]  /*0a10*/  SHF.R.S32.HI R24, RZ, 0x1f, R15 ;  /* 0x0000001fff187819 */ /* 0x000fce000001140f */
.L_x_11:
[C---:B0-----:R-:W-:Y:S01]  /*0a20*/  IMAD.SHL.U32 R13, R22.reuse, 0x8, RZ ;  /* 0x00000008160d7824 */ /* 0x041fe200078e00ff */
[----:B------:R-:W-:-:S04]  /*0a30*/  SHF.L.U64.HI R23, R22, 0x3, R25 ;  /* 0x0000000316177819 */ /* 0x000fc80000010219 */
[----:B-----5:R-:W-:-:S05]  /*0a40*/  IADD3 R10, P1, PT, R8, R13, RZ ;  /* 0x0000000d080a7210 */ /* 0x020fca0007f3e0ff */
[----:B------:R-:W-:-:S06]  /*0a50*/  IMAD.X R11, R9, 0x1, R23, P1 ;  /* 0x00000001090b7824 */ /* 0x000fcc00008e0617 */
[----:B------:R-:W2:Y:S01]  /*0a60*/  LD.E.64 R10, desc[UR36][R10.64] ;  /* 0x000000240a0a7980 */ /* 0x000ea2000c101b00 */
[----:B------:R-:W-:-:S05]  /*0a70*/  IADD3 R12, P1, PT, R6, R13, RZ ;  /* 0x0000000d060c7210 */ /* 0x000fca0007f3e0ff */
[----:B------:R-:W-:Y:S01]  /*0a80*/  IMAD.X R13, R7, 0x1, R23, P1 ;  /* 0x00000001070d7824 */ /* 0x000fe200008e0617 */
[----:B------:R-:W-:-:S05]  /*0a90*/  IADD3 R22, P1, PT, R15, R22, RZ ;  /* 0x000000160f167210 */ /* 0x000fca0007f3e0ff */
[----:B------:R-:W-:Y:S01]  /*0aa0*/  IMAD.X R25, R24, 0x1, R25, P1 ;  /* 0x0000000118197824 */ /* 0x000fe200008e0619 */
[----:B------:R-:W-:-:S04]  /*0ab0*/  ISETP.GE.U32.AND P1, PT, R22, R20, PT ;  /* 0x000000141600720c */ /* 0x000fc80003f26070 */
[----:B------:R-:W-:Y:S01]  /*0ac0*/  ISETP.GE.U32.AND.EX P1, PT, R25, R18, PT, P1 ;  /* 0x000000121900720c */ /* 0x000fe20003f26110 */
[----:B--2---:R0:W-:-:S12]  /*0ad0*/  ST.E.64 desc[UR36][R12.64], R10 ;  /* 0x0000000a0c007985 */ /* 0x0041d8000c101b24 */
[----:B------:R-:W-:Y:S05]  /*0ae0*/  @!P1 BRA `(.L_x_11) ;  /* 0xfffffffc00cc9947 */ /* 0x000fea000383ffff */
.L_x_10:
[----:B------:R-:W-:Y:S05]  /*0af0*/  BSYNC.RECONVERGENT B1 ;  /* 0x0000000000017941 */ /* 0x000fea0003800200 */
.L_x_9:
[----:B------:R-:W-:Y:S05]  /*0b00*/  @P0 BRA `(.L_x_8) ;  /* 0x0000000000300947 */ /* 0x000fea0003800000 */
[----:B------:R-:W-:-:S07]  /*0b10*/  IMAD.MOV.U32 R15, RZ, RZ, R19 ;  /* 0x000000ffff0f7224 */ /* 0x000fce00078e0013 */
.L_x_12:
[----:B0----5:R-:W-:-:S05]  /*0b20*/  IADD3 R10, P0, PT, R8, R21, RZ ;  /* 0x00000015080a7210 */ /* 0x021fca0007f1e0ff */
[----:B-1----:R-:W-:-:S06]  /*0b30*/  IMAD.X R11, R9, 0x1, R15, P0 ;  /* 0x00000001090b7824 */ /* 0x002fcc00000e060f */
[----:B------:R-:W2:Y:S01]  /*0b40*/  LD.E.U8 R11, desc[UR36][R10.64] ;  /* 0x000000240a0b7980 */ /* 0x000ea2000c101100 */
[----:B------:R-:W-:-:S05]  /*0b50*/  IADD3 R12, P0, PT, R6, R21, RZ ;  /* 0x00000015060c7210 */ /* 0x000fca0007f1e0ff */
[----:B------:R-:W-:Y:S01]  /*0b60*/  IMAD.X R13, R7, 0x1, R15, P0 ;  /* 0x00000001070d7824 */ /* 0x000fe200000e060f */
[----:B------:R-:W-:-:S05]  /*0b70*/  IADD3 R21, P0, PT, R21, 0x1, RZ ;  /* 0x0000000115157810 */ /* 0x000fca0007f1e0ff */
[----:B------:R-:W-:Y:S01]  /*0b80*/  IMAD.X R15, RZ, RZ, R15, P0 ;  /* 0x000000ffff0f7224 */ /* 0x000fe200000e060f */
[----:B------:R-:W-:-:S04]  /*0b90*/  ISETP.GE.U32.AND P0, PT, R21, R16, PT ;  /* 0x000000101500720c */ /* 0x000fc80003f06070 */
[----:B------:R-:W-:Y:S01]  /*0ba0*/  ISETP.GE.U32.AND.EX P0, PT, R15, R19, PT, P0 ;  /* 0x000000130f00720c */ /* 0x000fe20003f06100 */
[----:B--2---:R1:W-:-:S12]  /*0bb0*/  ST.E.U8 desc[UR36][R12.64], R11 ;  /* 0x0000000b0c007985 */ /* 0x0043d8000c101124 */
[----:B------:R-:W-:Y:S05]  /*0bc0*/  @!P0 BRA `(.L_x_12) ;  /* 0xfffffffc00d48947 */ /* 0x000fea000383ffff */
.L_x_8:
[----:B------:R-:W-:Y:S05]  /*0bd0*/  BSYNC.RECONVERGENT B0 ;  /* 0x0000000000007941 */ /* 0x000fea0003800200 */
.L_x_7:
[----:B------:R-:W-:Y:S01]  /*0be0*/  BAR.SYNC.DEFER_BLOCKING 0x0 ;  /* 0x0000000000007b1d */ /* 0x000fe20000010000 */
[----:B------:R-:W-:-:S05]  /*0bf0*/  ISETP.NE.AND P0, PT, R17, RZ, PT ;  /* 0x000000ff1100720c */ /* 0x000fca0003f05270 */
[----:B------:R-:W-:Y:S08]  /*0c00*/  BSSY.RECONVERGENT B0, `(.L_x_13) ;  /* 0x000000e000007945 */ /* 0x000ff00003800200 */
[----:B------:R-:W-:Y:S05]  /*0c10*/  @P0 BRA `(.L_x_14) ;  /* 0x0000000000300947 */ /* 0x000fea0003800000 */
[----:B------:R-:W-:Y:S01]  /*0c20*/  @!PT LDS RZ, [RZ] ;  /* 0x00000000fffff984 */ /* 0x000fe20000000800 */
[----:B------:R-:W-:Y:S01]  /*0c30*/  @!PT LDS RZ, [RZ] ;  /* 0x00000000fffff984 */ /* 0x000fe20000000800 */
[----:B------:R-:W-:Y:S01]  /*0c40*/  @!PT LDS RZ, [RZ] ;  /* 0x00000000fffff984 */ /* 0x000fe20000000800 */
[----:B------:R-:W-:Y:S01]  /*0c50*/  @!PT LDS RZ, [RZ] ;  /* 0x00000000fffff984 */ /* 0x000fe20000000800 */
[----:B------:R-:W-:-:S00]  /*0c60*/  MEMBAR.ALL.CTA ;  /* 0x0000000000007992 */ /* 0x000fc00000008000 */
[----:B------:R-:W-:Y:S06]  /*0c70*/  MEMBAR.ALL.SYS ;  /* 0x0000000000007992 */ /* 0x000fec000000b000 */
[----:B------:R-:W-:-:S00]  /*0c80*/  ERRBAR ;  /* 0x00000000000079ab */ /* 0x000fc00000000000 */
[----:B------:R-:W-:Y:S06]  /*0c90*/  CGAERRBAR ;  /* 0x00000000000075ab */ /* 0x000fec0000000000 */
[----:B012345:R-:W-:Y:S04]  /*0ca0*/  CCTL.IVALL ;  /* 0x00000000ff00798f */ /* 0x03ffe80002000000 */
[----:B-----5:R-:W2:Y:S01]  /*0cb0*/  LDS.64 R6, [UR4] ;  /* 0x00000004ff067984 */ /* 0x020ea20008000a00 */
[----:B------:R-:W2:Y:S03]  /*0cc0*/  LDC.64 R8, c[0x0][0x380] ;  /* 0x0000e000ff087b82 */ /* 0x000ea60000000a00 */
[----:B--2---:R2:W-:Y:S02]  /*0cd0*/  STG.E.64.STRONG.SYS desc[UR36][R8.64], R6 ;  /* 0x0000000608007986 */ /* 0x0045e4000c115b24 */
.L_x_14:
[----:B------:R-:W-:Y:S05]  /*0ce0*/  BSYNC.RECONVERGENT B0 ;  /* 0x0000000000007941 */ /* 0x000fea0003800200 */
.L_x_13:
[----:B------:R-:W-:Y:S05]  /*0cf0*/  BRA `(.L_x_15) ;  /* 0xfffffff400647947 */ /* 0x000fea000383ffff */
.L_x_16:
        /* <DEDUP_REMOVED lines=16> */
.L_x_18:


//--------------------- .nv.global.init           --------------------------
	.section	.nv.global.init,"aw",@progbits
.nv.global.init:
	.type		$str$1,@object
	.size		$str$1,($str - $str$1)
$str$1:
        /*0000*/ 	.byte	0x45, 0x6d, 0x70, 0x74, 0x79, 0x20, 0x6b, 0x65, 0x72, 0x6e, 0x65, 0x6c, 0x3a, 0x20, 0x62, 0x6c
        /*0010*/ 	.byte	0x6f, 0x63, 0x6b, 0x20, 0x25, 0x64, 0x2c, 0x20, 0x74, 0x68, 0x72, 0x65, 0x61, 0x64, 0x20, 0x25
        /*0020*/ 	.byte	0x64, 0x0a, 0x00
	.type		$str,@object
	.size		$str,(.L_0 - $str)
$str:
        /*0023*/ 	.byte	0x50, 0x65, 0x72, 0x73, 0x69, 0x73, 0x74, 0x20, 0x6b, 0x65, 0x72, 0x6e, 0x65, 0x6c, 0x3a, 0x20
        /*0033*/ 	.byte	0x62, 0x6c, 0x6f, 0x63, 0x6b, 0x20, 0x25, 0x64, 0x2c, 0x20, 0x74, 0x68, 0x72, 0x65, 0x61, 0x64
        /*0043*/ 	.byte	0x20, 0x25, 0x64, 0x0a, 0x00
.L_0:


//--------------------- .nv.shared.reserved.0     --------------------------
	.section	.nv.shared.reserved.0,"aw",@nobits
	.weak		__nv_reservedSMEM_offset_0_alias
	.size		__nv_reservedSMEM_offset_0_alias, 0, 64
	.other		__nv_reservedSMEM_offset_0_alias,@"STO_CUDA_RESERVED_SHARED STV_DEFAULT"
__nv_reservedSMEM_offset_0_alias:
	.zero		0
	.zero		64


//--------------------- .nv.shared._Z13persistKernelP7IovFifo --------------------------
	.section	.nv.shared._Z13persistKernelP7IovFifo,"aw",@nobits
	.sectionflags	@""
	.align	8
.nv.shared._Z13persistKernelP7IovFifo:
	.zero		1048


//--------------------- .nv.constant0._Z11emptykernelv --------------------------
	.section	.nv.constant0._Z11emptykernelv,"a",@progbits
	.sectionflags	@""
	.align	4
.nv.constant0._Z11emptykernelv:
	.zero		896


//--------------------- .nv.constant0._Z13persistKernelP7IovFifo --------------------------
	.section	.nv.constant0._Z13persistKernelP7IovFifo,"a",@progbits
	.sectionflags	@""
	.align	4
.nv.constant0._Z13persistKernelP7IovFifo:
	.zero		904


//--------------------- SYMBOLS --------------------------

	.type		.nv.reservedSmem.offset0,@object
	.size		.nv.reservedSmem.offset0,0x4
	.type		.nv.reservedSmem.cap,@object
	.size		.nv.reservedSmem.cap,0x4
	.type		vprintf,@function
